	.headerflags	@"EF_CUDA_TEXMODE_UNIFIED EF_CUDA_64BIT_ADDRESS EF_CUDA_ACCELERATORS EF_CUDA_SM90 EF_CUDA_VIRTUAL_SM(EF_CUDA_SM90)"
	.elftype	@"ET_EXEC"


//--------------------- .nv.info                  --------------------------
	.section	.nv.info,"",@"SHT_CUDA_INFO"
	.align	4


	//----- nvinfo : EIATTR_REGCOUNT
	.align		4
        /*0000*/ 	.byte	0x04, 0x2f
        /*0002*/ 	.short	(.L_1 - .L_0)
	.align		4
.L_0:
        /*0004*/ 	.word	index@(triton_poi_fused_clone_0)
        /*0008*/ 	.word	0x00000014


	//----- nvinfo : EIATTR_MIN_STACK_SIZE
	.align		4
.L_1:
        /*000c*/ 	.byte	0x04, 0x12
        /*000e*/ 	.short	(.L_3 - .L_2)
	.align		4
.L_2:
        /*0010*/ 	.word	index@(triton_poi_fused_clone_0)
        /*0014*/ 	.word	0x00000000


	//----- nvinfo : EIATTR_FRAME_SIZE
	.align		4
.L_3:
        /*0018*/ 	.byte	0x04, 0x11
        /*001a*/ 	.short	(.L_5 - .L_4)
	.align		4
.L_4:
        /*001c*/ 	.word	index@(triton_poi_fused_clone_0)
        /*0020*/ 	.word	0x00000000


	//----- nvinfo : EIATTR_MIN_STACK_SIZE
	.align		4
.L_5:
        /*0024*/ 	.byte	0x04, 0x12
        /*0026*/ 	.short	(.L_7 - .L_6)
	.align		4
.L_6:
        /*0028*/ 	.word	index@(triton_poi_fused_clone_0)
        /*002c*/ 	.word	0x00000000
.L_7:


//--------------------- .nv.info.triton_poi_fused_clone_0 --------------------------
	.section	.nv.info.triton_poi_fused_clone_0,"",@"SHT_CUDA_INFO"
	.sectionflags	@""
	.align	4


	//----- nvinfo : EIATTR_CUDA_API_VERSION
	.align		4
        /*0000*/ 	.byte	0x04, 0x37
        /*0002*/ 	.short	(.L_9 - .L_8)
.L_8:
        /*0004*/ 	.word	0x0000007c


	//----- nvinfo : EIATTR_KPARAM_INFO
	.align		4
.L_9:
        /*0008*/ 	.byte	0x04, 0x17
        /*000a*/ 	.short	(.L_11 - .L_10)
.L_10:
        /*000c*/ 	.word	0x00000000
        /*0010*/ 	.short	0x0007
        /*0012*/ 	.short	0x0034
        /*0014*/ 	.byte	0x00, 0xf0, 0x11, 0x00


	//----- nvinfo : EIATTR_KPARAM_INFO
	.align		4
.L_11:
        /*0018*/ 	.byte	0x04, 0x17
        /*001a*/ 	.short	(.L_13 - .L_12)
.L_12:
        /*001c*/ 	.word	0x00000000
        /*0020*/ 	.short	0x0006
        /*0022*/ 	.short	0x0030
        /*0024*/ 	.byte	0x00, 0xf0, 0x11, 0x00


	//----- nvinfo : EIATTR_KPARAM_INFO
	.align		4
.L_13:
        /*0028*/ 	.byte	0x04, 0x17
        /*002a*/ 	.short	(.L_15 - .L_14)
.L_14:
        /*002c*/ 	.word	0x00000000
        /*0030*/ 	.short	0x0005
        /*0032*/ 	.short	0x0028
        /*0034*/ 	.byte	0x00, 0xf4, 0x21, 0x00


	//----- nvinfo : EIATTR_KPARAM_INFO
	.align		4
.L_15:
        /*0038*/ 	.byte	0x04, 0x17
        /*003a*/ 	.short	(.L_17 - .L_16)
.L_16:
        /*003c*/ 	.word	0x00000000
        /*0040*/ 	.short	0x0004
        /*0042*/ 	.short	0x0020
        /*0044*/ 	.byte	0x00, 0xf4, 0x21, 0x00


	//----- nvinfo : EIATTR_KPARAM_INFO
	.align		4
.L_17:
        /*0048*/ 	.byte	0x04, 0x17
        /*004a*/ 	.short	(.L_19 - .L_18)
.L_18:
        /*004c*/ 	.word	0x00000000
        /*0050*/ 	.short	0x0003
        /*0052*/ 	.short	0x0018
        /*0054*/ 	.byte	0x00, 0xf4, 0x21, 0x00


	//----- nvinfo : EIATTR_KPARAM_INFO
	.align		4
.L_19:
        /*0058*/ 	.byte	0x04, 0x17
        /*005a*/ 	.short	(.L_21 - .L_20)
.L_20:
        /*005c*/ 	.word	0x00000000
        /*0060*/ 	.short	0x0002
        /*0062*/ 	.short	0x0010
        /*0064*/ 	.byte	0x00, 0xf4, 0x21, 0x00


	//----- nvinfo : EIATTR_KPARAM_INFO
	.align		4
.L_21:
        /*0068*/ 	.byte	0x04, 0x17
        /*006a*/ 	.short	(.L_23 - .L_22)
.L_22:
        /*006c*/ 	.word	0x00000000
        /*0070*/ 	.short	0x0001
        /*0072*/ 	.short	0x0008
        /*0074*/ 	.byte	0x00, 0xf4, 0x21, 0x00


	//----- nvinfo : EIATTR_KPARAM_INFO
	.align		4
.L_23:
        /*0078*/ 	.byte	0x04, 0x17
        /*007a*/ 	.short	(.L_25 - .L_24)
.L_24:
        /*007c*/ 	.word	0x00000000
        /*0080*/ 	.short	0x0000
        /*0082*/ 	.short	0x0000
        /*0084*/ 	.byte	0x00, 0xf4, 0x21, 0x00


	//----- nvinfo : EIATTR_SPARSE_MMA_MASK
	.align		4
.L_25:
        /*0088*/ 	.byte	0x03, 0x50
        /*008a*/ 	.short	0x0000


	//----- nvinfo : EIATTR_MAXREG_COUNT
	.align		4
        /*008c*/ 	.byte	0x03, 0x1b
        /*008e*/ 	.short	0x00ff


	//----- nvinfo : EIATTR_EXIT_INSTR_OFFSETS
	.align		4
        /*0090*/ 	.byte	0x04, 0x1c
        /*0092*/ 	.short	(.L_27 - .L_26)


	//   ....[0]....
.L_26:
        /*0094*/ 	.word	0x00000440


	//   ....[1]....
        /*0098*/ 	.word	0x00000490


	//----- nvinfo : EIATTR_REQNTID
	.align		4
.L_27:
        /*009c*/ 	.byte	0x04, 0x10
        /*009e*/ 	.short	(.L_29 - .L_28)
.L_28:
        /*00a0*/ 	.word	0x00000020
        /*00a4*/ 	.word	0x00000001
        /*00a8*/ 	.word	0x00000001


	//----- nvinfo : EIATTR_CBANK_PARAM_SIZE
	.align		4
.L_29:
        /*00ac*/ 	.byte	0x03, 0x19
        /*00ae*/ 	.short	0x0038


	//----- nvinfo : EIATTR_PARAM_CBANK
	.align		4
        /*00b0*/ 	.byte	0x04, 0x0a
        /*00b2*/ 	.short	(.L_31 - .L_30)
	.align		4
.L_30:
        /*00b4*/ 	.word	index@(.nv.constant0.triton_poi_fused_clone_0)
        /*00b8*/ 	.short	0x0210
        /*00ba*/ 	.short	0x0038


	//----- nvinfo : EIATTR_SW_WAR
	.align		4
.L_31:
        /*00bc*/ 	.byte	0x04, 0x36
        /*00be*/ 	.short	(.L_33 - .L_32)
.L_32:
        /*00c0*/ 	.word	0x00000008
.L_33:


//--------------------- .nv.callgraph             --------------------------
	.section	.nv.callgraph,"",@"SHT_CUDA_CALLGRAPH"
	.align	4
	.sectionentsize	8
	.align		4
        /*0000*/ 	.word	0x00000000
	.align		4
        /*0004*/ 	.word	0xffffffff
	.align		4
        /*0008*/ 	.word	0x00000000
	.align		4
        /*000c*/ 	.word	0xfffffffe
	.align		4
        /*0010*/ 	.word	0x00000000
	.align		4
        /*0014*/ 	.word	0xfffffffd
	.align		4
        /*0018*/ 	.word	0x00000000
	.align		4
        /*001c*/ 	.word	0xfffffffc


//--------------------- .text.triton_poi_fused_clone_0 --------------------------
	.section	.text.triton_poi_fused_clone_0,"ax",@progbits
	.sectionflags	@"SHF_BARRIERS=1"
	.align	128
        .global         triton_poi_fused_clone_0
        .type           triton_poi_fused_clone_0,@function
        .size           triton_poi_fused_clone_0,(.L_x_1 - triton_poi_fused_clone_0)
        .other          triton_poi_fused_clone_0,@"STO_CUDA_ENTRY STV_DEFAULT"
triton_poi_fused_clone_0:
.text.triton_poi_fused_clone_0:
[----:B------:R-:W0:Y:S01]  /*0000*/  LDC R1, c[0x0][0x28] ;  /* 0x00000a00ff017b82 */ /* 0x000e220000000800 */
[----:B------:R-:W1:Y:S07]  /*0010*/  S2R R0, SR_CTAID.Y ;  /* 0x0000000000007919 */ /* 0x000e6e0000002600 */
[----:B------:R-:W2:Y:S01]  /*0020*/  LDC.64 R2, c[0x0][0x210] ;  /* 0x00008400ff027b82 */ /* 0x000ea20000000a00 */
[----:B------:R-:W-:Y:S01]  /*0030*/  CS2R R14, SRZ ;  /* 0x00000000000e7805 */ /* 0x000fe2000001ff00 */
[----:B------:R-:W-:Y:S01]  /*0040*/  ULDC.64 UR6, c[0x0][0x208] ;  /* 0x0000820000067ab9 */ /* 0x000fe20000000a00 */
[----:B------:R-:W3:Y:S01]  /*0050*/  S2R R17, SR_TID.X ;  /* 0x0000000000117919 */ /* 0x000ee20000002100 */
[----:B------:R-:W4:Y:S04]  /*0060*/  S2R R10, SR_CTAID.X ;  /* 0x00000000000a7919 */ /* 0x000f280000002500 */
[----:B------:R-:W5:Y:S01]  /*0070*/  LDC.64 R4, c[0x0][0x218] ;  /* 0x00008600ff047b82 */ /* 0x000f620000000a00 */
[----:B-1----:R-:W-:Y:S01]  /*0080*/  IMAD.SHL.U32 R0, R0, 0x8, RZ ;  /* 0x0000000800007824 */ /* 0x002fe200078e00ff */
[----:B---3--:R-:W-:-:S04]  /*0090*/  SHF.R.U32.HI R11, RZ, 0x3, R17 ;  /* 0x00000003ff0b7819 */ /* 0x008fc80000011611 */
[----:B------:R-:W-:Y:S01]  /*00a0*/  LOP3.LUT R8, R0, 0x7, R17, 0xf8, !PT ;  /* 0x0000000700087812 */ /* 0x000fe200078ef811 */
[----:B----4-:R-:W-:Y:S01]  /*00b0*/  IMAD.SHL.U32 R10, R10, 0x4, RZ ;  /* 0x000000040a0a7824 */ /* 0x010fe200078e00ff */
[----:B------:R-:W-:Y:S02]  /*00c0*/  SGXT.U32 R11, R11, 0x2 ;  /* 0x000000020b0b781a */ /* 0x000fe40000000000 */
[----:B------:R-:W-:Y:S02]  /*00d0*/  SHF.R.S32.HI R7, RZ, 0x1f, R8 ;  /* 0x0000001fff077819 */ /* 0x000fe40000011408 */
[----:B------:R-:W-:Y:S02]  /*00e0*/  LOP3.LUT R9, R10, R11, RZ, 0xfc, !PT ;  /* 0x0000000b0a097212 */ /* 0x000fe400078efcff */
[----:B------:R-:W-:Y:S02]  /*00f0*/  LEA.HI R12, R7, R8, RZ, 0x2 ;  /* 0x00000008070c7211 */ /* 0x000fe400078f10ff */
[----:B------:R-:W1:Y:S01]  /*0100*/  LDC.64 R6, c[0x0][0x220] ;  /* 0x00008800ff067b82 */ /* 0x000e620000000a00 */
[----:B------:R-:W-:-:S02]  /*0110*/  ISETP.GE.AND P0, PT, R9, 0x4, PT ;  /* 0x000000040900780c */ /* 0x000fc40003f06270 */
[C---:B------:R-:W-:Y:S01]  /*0120*/  LOP3.LUT R13, R12.reuse, 0xfffffffc, RZ, 0xc0, !PT ;  /* 0xfffffffc0c0d7812 */ /* 0x040fe200078ec0ff */
[----:B------:R-:W-:Y:S01]  /*0130*/  IMAD.SHL.U32 R12, R12, 0x4, RZ ;  /* 0x000000040c0c7824 */ /* 0x000fe200078e00ff */
[C---:B------:R-:W-:Y:S02]  /*0140*/  ISETP.LT.AND P0, PT, R8.reuse, 0x10, !P0 ;  /* 0x000000100800780c */ /* 0x040fe40004701270 */
[C---:B------:R-:W-:Y:S01]  /*0150*/  ISETP.GE.AND P1, PT, R8.reuse, 0x10, PT ;  /* 0x000000100800780c */ /* 0x040fe20003f26270 */
[----:B------:R-:W-:Y:S01]  /*0160*/  IMAD.IADD R13, R8, 0x1, -R13 ;  /* 0x00000001080d7824 */ /* 0x000fe200078e0a0d */
[----:B------:R-:W-:-:S03]  /*0170*/  LOP3.LUT R12, R12, 0xfffffff0, RZ, 0xc0, !PT ;  /* 0xfffffff00c0c7812 */ /* 0x000fc600078ec0ff */
[----:B------:R-:W-:Y:S02]  /*0180*/  IMAD R9, R9, 0x4, R13 ;  /* 0x0000000409097824 */ /* 0x000fe400078e020d */
[----:B-----5:R-:W-:-:S04]  /*0190*/  IMAD.WIDE R4, R13, 0x4, R4 ;  /* 0x000000040d047825 */ /* 0x020fc800078e0204 */
[----:B------:R-:W-:Y:S02]  /*01a0*/  IMAD.IADD R9, R9, 0x1, R12 ;  /* 0x0000000109097824 */ /* 0x000fe400078e020c */
[----:B------:R-:W-:Y:S01]  /*01b0*/  IMAD.MOV.U32 R12, RZ, RZ, RZ ;  /* 0x000000ffff0c7224 */ /* 0x000fe200078e00ff */
[----:B------:R-:W3:Y:S01]  /*01c0*/  @!P1 LDG.E.EL R15, desc[UR6][R4.64] ;  /* 0x00000006040f9981 */ /* 0x000ee2000c2e1900 */
[----:B--2---:R-:W-:Y:S02]  /*01d0*/  IMAD.WIDE R2, R9, 0x4, R2 ;  /* 0x0000000409027825 */ /* 0x004fe400078e0202 */
[----:B------:R-:W2:Y:S02]  /*01e0*/  LDC.64 R8, c[0x0][0x228] ;  /* 0x00008a00ff087b82 */ /* 0x000ea40000000a00 */
[C---:B-1----:R-:W-:Y:S01]  /*01f0*/  IMAD.WIDE R6, R13.reuse, 0x4, R6 ;  /* 0x000000040d067825 */ /* 0x042fe200078e0206 */
[----:B------:R1:W3:Y:S04]  /*0200*/  @P0 LDG.E.EL R12, desc[UR6][R2.64] ;  /* 0x00000006020c0981 */ /* 0x0002e8000c2e1900 */
[----:B------:R-:W4:Y:S01]  /*0210*/  @!P1 LDG.E.EL R14, desc[UR6][R6.64] ;  /* 0x00000006060e9981 */ /* 0x000f22000c2e1900 */
[----:B--2---:R-:W-:Y:S01]  /*0220*/  IMAD.WIDE R8, R13, 0x4, R8 ;  /* 0x000000040d087825 */ /* 0x004fe200078e0208 */
[----:B------:R-:W-:-:S10]  /*0230*/  HFMA2.MMA R13, -RZ, RZ, 0, 0 ;  /* 0x00000000ff0d7435 */ /* 0x000fd400000001ff */
[----:B------:R-:W2:Y:S01]  /*0240*/  @!P1 LDG.E.EL R13, desc[UR6][R8.64] ;  /* 0x00000006080d9981 */ /* 0x000ea2000c2e1900 */
[----:B------:R-:W5:Y:S01]  /*0250*/  S2UR UR5, SR_CgaCtaId ;  /* 0x00000000000579c3 */ /* 0x000f620000008800 */
[----:B------:R-:W-:Y:S01]  /*0260*/  IMAD.SHL.U32 R16, R17, 0x4, RZ ;  /* 0x0000000411107824 */ /* 0x000fe200078e00ff */
[----:B------:R-:W-:-:S04]  /*0270*/  UMOV UR4, 0x400 ;  /* 0x0000040000047882 */ /* 0x000fc80000000000 */
[----:B------:R-:W-:-:S04]  /*0280*/  LOP3.LUT R16, R16, 0x1c, RZ, 0xc0, !PT ;  /* 0x0000001c10107812 */ /* 0x000fc800078ec0ff */
[----:B------:R-:W-:Y:S01]  /*0290*/  LOP3.LUT R11, R16, R11, RZ, 0xfc, !PT ;  /* 0x0000000b100b7212 */ /* 0x000fe200078efcff */
[----:B0----5:R-:W-:-:S06]  /*02a0*/  UPRMT UR4, UR5, 0x654, UR4 ;  /* 0x0000065405047896 */ /* 0x021fcc0008000004 */
[----:B------:R-:W-:-:S05]  /*02b0*/  VIADD R16, R16, UR4 ;  /* 0x0000000410107c36 */ /* 0x000fca0008000000 */
[----:B------:R-:W-:Y:S02]  /*02c0*/  LEA R11, R11, R16, 0x2 ;  /* 0x000000100b0b7211 */ /* 0x000fe400078e10ff */
[C---:B-1----:R-:W-:Y:S02]  /*02d0*/  LOP3.LUT R3, R17.reuse, 0x1c, RZ, 0xc0, !PT ;  /* 0x0000001c11037812 */ /* 0x042fe400078ec0ff */
[----:B------:R-:W-:-:S03]  /*02e0*/  LOP3.LUT R2, R17, 0x1f, RZ, 0xc0, !PT ;  /* 0x0000001f11027812 */ /* 0x000fc600078ec0ff */
[----:B------:R-:W-:-:S04]  /*02f0*/  VIADD R3, R3, UR4 ;  /* 0x0000000403037c36 */ /* 0x000fc80008000000 */
[----:B------:R-:W-:Y:S02]  /*0300*/  IMAD R4, R2, 0x4, R3 ;  /* 0x0000000402047824 */ /* 0x000fe400078e0203 */
[----:B------:R-:W0:Y:S01]  /*0310*/  LDC.64 R2, c[0x0][0x230] ;  /* 0x00008c00ff027b82 */ /* 0x000e220000000a00 */
[----:B------:R-:W-:Y:S02]  /*0320*/  SHF.R.U32.HI R5, RZ, 0x2, R17 ;  /* 0x00000002ff057819 */ /* 0x000fe40000011611 */
[----:B------:R-:W-:Y:S02]  /*0330*/  LOP3.LUT R10, R10, 0x3, R17, 0xf8, !PT ;  /* 0x000000030a0a7812 */ /* 0x000fe400078ef811 */
[----:B------:R-:W-:Y:S02]  /*0340*/  SGXT.U32 R5, R5, 0x3 ;  /* 0x000000030505781a */ /* 0x000fe40000000000 */
[----:B------:R-:W-:Y:S02]  /*0350*/  ISETP.GE.AND P0, PT, R10, 0x4, PT ;  /* 0x000000040a00780c */ /* 0x000fe40003f06270 */
[----:B------:R-:W-:-:S04]  /*0360*/  LOP3.LUT R5, R0, R5, RZ, 0xfc, !PT ;  /* 0x0000000500057212 */ /* 0x000fc800078efcff */
[C---:B------:R-:W-:Y:S01]  /*0370*/  ISETP.LT.AND P0, PT, R5.reuse, 0x10, !P0 ;  /* 0x000000100500780c */ /* 0x040fe20004701270 */
[----:B------:R-:W-:-:S04]  /*0380*/  IMAD R5, R5, 0x4, R10 ;  /* 0x0000000405057824 */ /* 0x000fc800078e020a */
[----:B0-----:R-:W-:-:S04]  /*0390*/  IMAD.WIDE R2, R5, 0x4, R2 ;  /* 0x0000000405027825 */ /* 0x001fc800078e0202 */
[----:B---3--:R-:W-:-:S04]  /*03a0*/  FADD R12, R15, R12 ;  /* 0x0000000c0f0c7221 */ /* 0x008fc80000000000 */
[----:B----4-:R-:W-:-:S05]  /*03b0*/  FADD R14, R12, R14 ;  /* 0x0000000e0c0e7221 */ /* 0x010fca0000000000 */
[----:B------:R-:W-:Y:S01]  /*03c0*/  STS [R11], R14 ;  /* 0x0000000e0b007388 */ /* 0x000fe20000000800 */
[----:B------:R-:W-:Y:S06]  /*03d0*/  BAR.SYNC.DEFER_BLOCKING 0x0 ;  /* 0x0000000000007b1d */ /* 0x000fec0000010000 */
[----:B------:R-:W0:Y:S01]  /*03e0*/  LDS R7, [R4] ;  /* 0x0000000004077984 */ /* 0x000e220000000800 */
[----:B--2---:R-:W-:-:S03]  /*03f0*/  FADD R12, R12, R13 ;  /* 0x0000000d0c0c7221 */ /* 0x004fc60000000000 */
[----:B0-----:R0:W-:Y:S01]  /*0400*/  @P0 STG.E desc[UR6][R2.64], R7 ;  /* 0x0000000702000986 */ /* 0x0011e2000c101906 */
[----:B------:R-:W-:Y:S06]  /*0410*/  BAR.SYNC.DEFER_BLOCKING 0x0 ;  /* 0x0000000000007b1d */ /* 0x000fec0000010000 */
[----:B------:R0:W-:Y:S02]  /*0420*/  STS [R11], R12 ;  /* 0x0000000c0b007388 */ /* 0x0001e40000000800 */
[----:B------:R-:W-:Y:S06]  /*0430*/  BAR.SYNC.DEFER_BLOCKING 0x0 ;  /* 0x0000000000007b1d */ /* 0x000fec0000010000 */
[----:B0-----:R-:W-:Y:S05]  /*0440*/  @!P0 EXIT ;  /* 0x000000000000894d */ /* 0x001fea0003800000 */
[----:B------:R-:W0:Y:S01]  /*0450*/  LDS R7, [R4] ;  /* 0x0000000004077984 */ /* 0x000e220000000800 */
[----:B------:R-:W1:Y:S02]  /*0460*/  LDC.64 R2, c[0x0][0x238] ;  /* 0x00008e00ff027b82 */ /* 0x000e640000000a00 */
[----:B-1----:R-:W-:-:S05]  /*0470*/  IMAD.WIDE R2, R5, 0x4, R2 ;  /* 0x0000000405027825 */ /* 0x002fca00078e0202 */
[----:B0-----:R-:W-:Y:S01]  /*0480*/  STG.E desc[UR6][R2.64], R7 ;  /* 0x0000000702007986 */ /* 0x001fe2000c101906 */
[----:B------:R-:W-:Y:S05]  /*0490*/  EXIT ;  /* 0x000000000000794d */ /* 0x000fea0003800000 */
.L_x_0:
[----:B------:R-:W-:-:S00]  /*04a0*/  BRA `(.L_x_0) ;  /* 0xfffffffc00fc7947 */ /* 0x000fc0000383ffff */
[----:B------:R-:W-:-:S00]  /*04b0*/  NOP ;  /* 0x0000000000007918 */ /* 0x000fc00000000000 */
        /* <DEDUP_REMOVED lines=12> */
.L_x_1:


//--------------------- .nv.shared.triton_poi_fused_clone_0 --------------------------
	.section	.nv.shared.triton_poi_fused_clone_0,"aw",@nobits
	.sectionflags	@""
	.align	16
	.zero		1024


//--------------------- .nv.constant0.triton_poi_fused_clone_0 --------------------------
	.section	.nv.constant0.triton_poi_fused_clone_0,"a",@progbits
	.sectionflags	@""
	.align	4
.nv.constant0.triton_poi_fused_clone_0:
	.zero		584
